//
// Generated by NVIDIA NVVM Compiler
//
// Compiler Build ID: CL-36424714
// Cuda compilation tools, release 13.0, V13.0.88
// Based on NVVM 20.0.0
//

.version 9.0
.target sm_100
.address_size 64

	// .globl	_Z14dPgmDrawCirclePiiiiii

.visible .entry _Z14dPgmDrawCirclePiiiiii(
	.param .u64 .ptr .align 1 _Z14dPgmDrawCirclePiiiiii_param_0,
	.param .u32 _Z14dPgmDrawCirclePiiiiii_param_1,
	.param .u32 _Z14dPgmDrawCirclePiiiiii_param_2,
	.param .u32 _Z14dPgmDrawCirclePiiiiii_param_3,
	.param .u32 _Z14dPgmDrawCirclePiiiiii_param_4,
	.param .u32 _Z14dPgmDrawCirclePiiiiii_param_5
)
{
	.reg .pred 	%p<2>;
	.reg .b32 	%r<16>;
	.reg .b32 	%f<11>;
	.reg .b64 	%rd<5>;

	ld.param.u64 	%rd1, [_Z14dPgmDrawCirclePiiiiii_param_0];
	ld.param.u32 	%r2, [_Z14dPgmDrawCirclePiiiiii_param_2];
	ld.param.u32 	%r3, [_Z14dPgmDrawCirclePiiiiii_param_3];
	ld.param.u32 	%r4, [_Z14dPgmDrawCirclePiiiiii_param_4];
	ld.param.u32 	%r5, [_Z14dPgmDrawCirclePiiiiii_param_5];
	mov.u32 	%r6, %ctaid.x;
	mov.u32 	%r7, %ntid.x;
	mov.u32 	%r8, %tid.x;
	mad.lo.s32 	%r9, %r6, %r7, %r8;
	mov.u32 	%r10, %ctaid.y;
	mov.u32 	%r11, %ntid.y;
	mov.u32 	%r12, %tid.y;
	mad.lo.s32 	%r13, %r10, %r11, %r12;
	mad.lo.s32 	%r1, %r2, %r13, %r9;
	rem.s32 	%r14, %r9, %r2;
	cvt.rn.f32.s32 	%f1, %r14;
	cvt.rn.f32.s32 	%f2, %r4;
	cvt.rn.f32.u32 	%f3, %r13;
	cvt.rn.f32.s32 	%f4, %r3;
	sub.f32 	%f5, %f2, %f1;
	mul.f32 	%f6, %f5, %f5;
	sub.f32 	%f7, %f4, %f3;
	fma.rn.f32 	%f8, %f7, %f7, %f6;
	sqrt.rn.f32 	%f9, %f8;
	cvt.rn.f32.s32 	%f10, %r5;
	setp.gtu.f32 	%p1, %f9, %f10;
	@%p1 bra 	$L__BB0_2;
	cvta.to.global.u64 	%rd2, %rd1;
	mul.wide.s32 	%rd3, %r1, 4;
	add.s64 	%rd4, %rd2, %rd3;
	mov.b32 	%r15, 0;
	st.global.u32 	[%rd4], %r15;
$L__BB0_2:
	ret;

}
	// .globl	_Z12dPgmDrawEdgePiiiiPPc
.visible .entry _Z12dPgmDrawEdgePiiiiPPc(
	.param .u64 .ptr .align 1 _Z12dPgmDrawEdgePiiiiPPc_param_0,
	.param .u32 _Z12dPgmDrawEdgePiiiiPPc_param_1,
	.param .u32 _Z12dPgmDrawEdgePiiiiPPc_param_2,
	.param .u32 _Z12dPgmDrawEdgePiiiiPPc_param_3,
	.param .u64 .ptr .align 1 _Z12dPgmDrawEdgePiiiiPPc_param_4
)
{
	.reg .pred 	%p<8>;
	.reg .b32 	%r<19>;
	.reg .b64 	%rd<5>;

	ld.param.u64 	%rd1, [_Z12dPgmDrawEdgePiiiiPPc_param_0];
	ld.param.u32 	%r6, [_Z12dPgmDrawEdgePiiiiPPc_param_1];
	ld.param.u32 	%r4, [_Z12dPgmDrawEdgePiiiiPPc_param_2];
	ld.param.u32 	%r5, [_Z12dPgmDrawEdgePiiiiPPc_param_3];
	mov.u32 	%r7, %ctaid.x;
	mov.u32 	%r8, %ntid.x;
	mov.u32 	%r9, %tid.x;
	mad.lo.s32 	%r1, %r7, %r8, %r9;
	mov.u32 	%r10, %ctaid.y;
	mov.u32 	%r11, %ntid.y;
	mov.u32 	%r12, %tid.y;
	mad.lo.s32 	%r13, %r10, %r11, %r12;
	setp.ge.s32 	%p1, %r1, %r4;
	setp.ge.s32 	%p2, %r13, %r6;
	or.pred  	%p3, %p1, %p2;
	@%p3 bra 	$L__BB1_4;
	min.s32 	%r14, %r1, %r13;
	setp.le.s32 	%p4, %r14, %r5;
	@%p4 bra 	$L__BB1_3;
	sub.s32 	%r15, %r4, %r5;
	setp.lt.s32 	%p5, %r1, %r15;
	sub.s32 	%r16, %r6, %r5;
	setp.lt.s32 	%p6, %r13, %r16;
	and.pred  	%p7, %p5, %p6;
	@%p7 bra 	$L__BB1_4;
$L__BB1_3:
	mad.lo.s32 	%r17, %r4, %r13, %r1;
	cvta.to.global.u64 	%rd2, %rd1;
	mul.wide.s32 	%rd3, %r17, 4;
	add.s64 	%rd4, %rd2, %rd3;
	mov.b32 	%r18, 0;
	st.global.u32 	[%rd4], %r18;
$L__BB1_4:
	ret;

}
	// .globl	_Z12dPgmDrawLinePiiiffii
.visible .entry _Z12dPgmDrawLinePiiiffii(
	.param .u64 .ptr .align 1 _Z12dPgmDrawLinePiiiffii_param_0,
	.param .u32 _Z12dPgmDrawLinePiiiffii_param_1,
	.param .u32 _Z12dPgmDrawLinePiiiffii_param_2,
	.param .f32 _Z12dPgmDrawLinePiiiffii_param_3,
	.param .f32 _Z12dPgmDrawLinePiiiffii_param_4,
	.param .u32 _Z12dPgmDrawLinePiiiffii_param_5,
	.param .u32 _Z12dPgmDrawLinePiiiffii_param_6
)
{
	.reg .pred 	%p<2>;
	.reg .b32 	%r<13>;
	.reg .b32 	%f<6>;
	.reg .b64 	%rd<5>;

	ld.param.u64 	%rd1, [_Z12dPgmDrawLinePiiiffii_param_0];
	ld.param.u32 	%r2, [_Z12dPgmDrawLinePiiiffii_param_2];
	ld.param.f32 	%f1, [_Z12dPgmDrawLinePiiiffii_param_3];
	ld.param.f32 	%f2, [_Z12dPgmDrawLinePiiiffii_param_4];
	mov.u32 	%r3, %ctaid.x;
	mov.u32 	%r4, %ntid.x;
	mov.u32 	%r5, %tid.x;
	mad.lo.s32 	%r6, %r3, %r4, %r5;
	mov.u32 	%r7, %ctaid.y;
	mov.u32 	%r8, %ntid.y;
	mov.u32 	%r9, %tid.y;
	mad.lo.s32 	%r10, %r7, %r8, %r9;
	mad.lo.s32 	%r1, %r2, %r10, %r6;
	cvt.rn.f32.u32 	%f3, %r10;
	rem.s32 	%r11, %r6, %r2;
	cvt.rn.f32.s32 	%f4, %r11;
	fma.rn.f32 	%f5, %f1, %f4, %f2;
	setp.neu.f32 	%p1, %f5, %f3;
	@%p1 bra 	$L__BB2_2;
	cvta.to.global.u64 	%rd2, %rd1;
	mul.wide.s32 	%rd3, %r1, 4;
	add.s64 	%rd4, %rd2, %rd3;
	mov.b32 	%r12, 0;
	st.global.u32 	[%rd4], %r12;
$L__BB2_2:
	ret;

}


// ===== COMPILED SASS (sm_100) =====

	.target	sm_100

	.elftype	@"ET_EXEC"


//--------------------- .note.nv.tkinfo           --------------------------
	.section	.note.nv.tkinfo,"",@"SHT_NOTE"
	.sectionflags	@"SHF_NOTE_NV_TKINFO"
	.tkinfo
        /*0018*/ 	.word	0x00000002
        /*0030*/ 	.string	""
        /*0030*/ 	.string	"ptxas"
        /*0030*/ 	.string	"Cuda compilation tools, release 13.0, V13.0.88"
        /*0030*/ 	.string	"Build cuda_13.0.r13.0/compiler.36424714_0"
        /*0030*/ 	.string	"-arch sm_100 -m 64 "



//--------------------- .note.nv.cuinfo           --------------------------
	.section	.note.nv.cuinfo,"",@"SHT_NOTE"
	.sectionflags	@"SHF_NOTE_NV_CUINFO"
        /*0018*/ 	.short	0x0002
        /*001a*/ 	.short	0x0064
        /*001c*/ 	.short	0x0082
	.zero		2


//--------------------- .nv.info                  --------------------------
	.section	.nv.info,"",@"SHT_CUDA_INFO"
	.align	4


	//----- nvinfo : EIATTR_REGCOUNT
	.align		4
        /*0000*/ 	.byte	0x04, 0x2f
        /*0002*/ 	.short	(.L_1 - .L_0)
	.align		4
.L_0:
        /*0004*/ 	.word	index@(_Z14dPgmDrawCirclePiiiiii)
        /*0008*/ 	.word	0x0000000c


	//----- nvinfo : EIATTR_FRAME_SIZE
	.align		4
.L_1:
        /*000c*/ 	.byte	0x04, 0x11
        /*000e*/ 	.short	(.L_3 - .L_2)
	.align		4
.L_2:
        /*0010*/ 	.word	index@($__internal_0_$__cuda_sm20_sqrt_rn_f32_slowpath)
        /*0014*/ 	.word	0x00000000


	//----- nvinfo : EIATTR_FRAME_SIZE
	.align		4
.L_3:
        /*0018*/ 	.byte	0x04, 0x11
        /*001a*/ 	.short	(.L_5 - .L_4)
	.align		4
.L_4:
        /*001c*/ 	.word	index@(_Z14dPgmDrawCirclePiiiiii)
        /*0020*/ 	.word	0x00000000


	//----- nvinfo : EIATTR_REGCOUNT
	.align		4
.L_5:
        /*0024*/ 	.byte	0x04, 0x2f
        /*0026*/ 	.short	(.L_7 - .L_6)
	.align		4
.L_6:
        /*0028*/ 	.word	index@(_Z12dPgmDrawEdgePiiiiPPc)
        /*002c*/ 	.word	0x00000008


	//----- nvinfo : EIATTR_FRAME_SIZE
	.align		4
.L_7:
        /*0030*/ 	.byte	0x04, 0x11
        /*0032*/ 	.short	(.L_9 - .L_8)
	.align		4
.L_8:
        /*0034*/ 	.word	index@(_Z12dPgmDrawEdgePiiiiPPc)
        /*0038*/ 	.word	0x00000000


	//----- nvinfo : EIATTR_REGCOUNT
	.align		4
.L_9:
        /*003c*/ 	.byte	0x04, 0x2f
        /*003e*/ 	.short	(.L_11 - .L_10)
	.align		4
.L_10:
        /*0040*/ 	.word	index@(_Z12dPgmDrawLinePiiiffii)
        /*0044*/ 	.word	0x0000000c


	//----- nvinfo : EIATTR_FRAME_SIZE
	.align		4
.L_11:
        /*0048*/ 	.byte	0x04, 0x11
        /*004a*/ 	.short	(.L_13 - .L_12)
	.align		4
.L_12:
        /*004c*/ 	.word	index@(_Z12dPgmDrawLinePiiiffii)
        /*0050*/ 	.word	0x00000000


	//----- nvinfo : EIATTR_MIN_STACK_SIZE
	.align		4
.L_13:
        /*0054*/ 	.byte	0x04, 0x12
        /*0056*/ 	.short	(.L_15 - .L_14)
	.align		4
.L_14:
        /*0058*/ 	.word	index@(_Z12dPgmDrawLinePiiiffii)
        /*005c*/ 	.word	0x00000000


	//----- nvinfo : EIATTR_MIN_STACK_SIZE
	.align		4
.L_15:
        /*0060*/ 	.byte	0x04, 0x12
        /*0062*/ 	.short	(.L_17 - .L_16)
	.align		4
.L_16:
        /*0064*/ 	.word	index@(_Z12dPgmDrawEdgePiiiiPPc)
        /*0068*/ 	.word	0x00000000


	//----- nvinfo : EIATTR_MIN_STACK_SIZE
	.align		4
.L_17:
        /*006c*/ 	.byte	0x04, 0x12
        /*006e*/ 	.short	(.L_19 - .L_18)
	.align		4
.L_18:
        /*0070*/ 	.word	index@(_Z14dPgmDrawCirclePiiiiii)
        /*0074*/ 	.word	0x00000000
.L_19:


//--------------------- .nv.compat                --------------------------
	.section	.nv.compat,"",@"SHT_CUDA_COMPAT_INFO"
	.align	4
        /*0000*/ 	.byte	0x02, 0x09, 0x00, 0x00, 0x02, 0x02, 0x01, 0x00, 0x02, 0x05, 0x05, 0x00, 0x03, 0x07, 0x01, 0x01
        /*0010*/ 	.byte	0x02, 0x03, 0x00, 0x00, 0x02, 0x06, 0x01, 0x00, 0x04, 0x0b, 0x08, 0x00, 0x01, 0x00, 0x00, 0x00
        /*0020*/ 	.byte	0x00, 0x00, 0x00, 0x00


//--------------------- .nv.info._Z12dPgmDrawLinePiiiffii --------------------------
	.section	.nv.info._Z12dPgmDrawLinePiiiffii,"",@"SHT_CUDA_INFO"
	.sectionflags	@""
	.align	4


	//----- nvinfo : EIATTR_CUDA_API_VERSION
	.align		4
        /*0000*/ 	.byte	0x04, 0x37
        /*0002*/ 	.short	(.L_21 - .L_20)
.L_20:
        /*0004*/ 	.word	0x00000082


	//----- nvinfo : EIATTR_KPARAM_INFO
	.align		4
.L_21:
        /*0008*/ 	.byte	0x04, 0x17
        /*000a*/ 	.short	(.L_23 - .L_22)
.L_22:
        /*000c*/ 	.word	0x00000000
        /*0010*/ 	.short	0x0006
        /*0012*/ 	.short	0x001c
        /*0014*/ 	.byte	0x00, 0xf0, 0x11, 0x00


	//----- nvinfo : EIATTR_KPARAM_INFO
	.align		4
.L_23:
        /*0018*/ 	.byte	0x04, 0x17
        /*001a*/ 	.short	(.L_25 - .L_24)
.L_24:
        /*001c*/ 	.word	0x00000000
        /*0020*/ 	.short	0x0005
        /*0022*/ 	.short	0x0018
        /*0024*/ 	.byte	0x00, 0xf0, 0x11, 0x00


	//----- nvinfo : EIATTR_KPARAM_INFO
	.align		4
.L_25:
        /*0028*/ 	.byte	0x04, 0x17
        /*002a*/ 	.short	(.L_27 - .L_26)
.L_26:
        /*002c*/ 	.word	0x00000000
        /*0030*/ 	.short	0x0004
        /*0032*/ 	.short	0x0014
        /*0034*/ 	.byte	0x00, 0xf0, 0x11, 0x00


	//----- nvinfo : EIATTR_KPARAM_INFO
	.align		4
.L_27:
        /*0038*/ 	.byte	0x04, 0x17
        /*003a*/ 	.short	(.L_29 - .L_28)
.L_28:
        /*003c*/ 	.word	0x00000000
        /*0040*/ 	.short	0x0003
        /*0042*/ 	.short	0x0010
        /*0044*/ 	.byte	0x00, 0xf0, 0x11, 0x00


	//----- nvinfo : EIATTR_KPARAM_INFO
	.align		4
.L_29:
        /*0048*/ 	.byte	0x04, 0x17
        /*004a*/ 	.short	(.L_31 - .L_30)
.L_30:
        /*004c*/ 	.word	0x00000000
        /*0050*/ 	.short	0x0002
        /*0052*/ 	.short	0x000c
        /*0054*/ 	.byte	0x00, 0xf0, 0x11, 0x00


	//----- nvinfo : EIATTR_KPARAM_INFO
	.align		4
.L_31:
        /*0058*/ 	.byte	0x04, 0x17
        /*005a*/ 	.short	(.L_33 - .L_32)
.L_32:
        /*005c*/ 	.word	0x00000000
        /*0060*/ 	.short	0x0001
        /*0062*/ 	.short	0x0008
        /*0064*/ 	.byte	0x00, 0xf0, 0x11, 0x00


	//----- nvinfo : EIATTR_KPARAM_INFO
	.align		4
.L_33:
        /*0068*/ 	.byte	0x04, 0x17
        /*006a*/ 	.short	(.L_35 - .L_34)
.L_34:
        /*006c*/ 	.word	0x00000000
        /*0070*/ 	.short	0x0000
        /*0072*/ 	.short	0x0000
        /*0074*/ 	.byte	0x00, 0xf5, 0x21, 0x00


	//----- nvinfo : EIATTR_SPARSE_MMA_MASK
	.align		4
.L_35:
        /*0078*/ 	.byte	0x03, 0x50
        /*007a*/ 	.short	0x0000


	//----- nvinfo : EIATTR_MAXREG_COUNT
	.align		4
        /*007c*/ 	.byte	0x03, 0x1b
        /*007e*/ 	.short	0x00ff


	//----- nvinfo : EIATTR_MERCURY_ISA_VERSION
	.align		4
        /*0080*/ 	.byte	0x03, 0x5f
        /*0082*/ 	.short	0x0101


	//----- nvinfo : EIATTR_VRC_CTA_INIT_COUNT
	.align		4
        /*0084*/ 	.byte	0x02, 0x4a
	.zero		1
	.zero		1


	//----- nvinfo : EIATTR_EXIT_INSTR_OFFSETS
	.align		4
        /*0088*/ 	.byte	0x04, 0x1c
        /*008a*/ 	.short	(.L_37 - .L_36)


	//   ....[0]....
.L_36:
        /*008c*/ 	.word	0x00000240


	//   ....[1]....
        /*0090*/ 	.word	0x000002a0


	//----- nvinfo : EIATTR_CBANK_PARAM_SIZE
	.align		4
.L_37:
        /*0094*/ 	.byte	0x03, 0x19
        /*0096*/ 	.short	0x0020


	//----- nvinfo : EIATTR_PARAM_CBANK
	.align		4
        /*0098*/ 	.byte	0x04, 0x0a
        /*009a*/ 	.short	(.L_39 - .L_38)
	.align		4
.L_38:
        /*009c*/ 	.word	index@(.nv.constant0._Z12dPgmDrawLinePiiiffii)
        /*00a0*/ 	.short	0x0380
        /*00a2*/ 	.short	0x0020


	//----- nvinfo : EIATTR_SW_WAR
	.align		4
.L_39:
        /*00a4*/ 	.byte	0x04, 0x36
        /*00a6*/ 	.short	(.L_41 - .L_40)
.L_40:
        /*00a8*/ 	.word	0x00000008
.L_41:


//--------------------- .nv.info._Z12dPgmDrawEdgePiiiiPPc --------------------------
	.section	.nv.info._Z12dPgmDrawEdgePiiiiPPc,"",@"SHT_CUDA_INFO"
	.sectionflags	@""
	.align	4


	//----- nvinfo : EIATTR_CUDA_API_VERSION
	.align		4
        /*0000*/ 	.byte	0x04, 0x37
        /*0002*/ 	.short	(.L_43 - .L_42)
.L_42:
        /*0004*/ 	.word	0x00000082


	//----- nvinfo : EIATTR_KPARAM_INFO
	.align		4
.L_43:
        /*0008*/ 	.byte	0x04, 0x17
        /*000a*/ 	.short	(.L_45 - .L_44)
.L_44:
        /*000c*/ 	.word	0x00000000
        /*0010*/ 	.short	0x0004
        /*0012*/ 	.short	0x0018
        /*0014*/ 	.byte	0x00, 0xf5, 0x21, 0x00


	//----- nvinfo : EIATTR_KPARAM_INFO
	.align		4
.L_45:
        /*0018*/ 	.byte	0x04, 0x17
        /*001a*/ 	.short	(.L_47 - .L_46)
.L_46:
        /*001c*/ 	.word	0x00000000
        /*0020*/ 	.short	0x0003
        /*0022*/ 	.short	0x0010
        /*0024*/ 	.byte	0x00, 0xf0, 0x11, 0x00


	//----- nvinfo : EIATTR_KPARAM_INFO
	.align		4
.L_47:
        /*0028*/ 	.byte	0x04, 0x17
        /*002a*/ 	.short	(.L_49 - .L_48)
.L_48:
        /*002c*/ 	.word	0x00000000
        /*0030*/ 	.short	0x0002
        /*0032*/ 	.short	0x000c
        /*0034*/ 	.byte	0x00, 0xf0, 0x11, 0x00


	//----- nvinfo : EIATTR_KPARAM_INFO
	.align		4
.L_49:
        /*0038*/ 	.byte	0x04, 0x17
        /*003a*/ 	.short	(.L_51 - .L_50)
.L_50:
        /*003c*/ 	.word	0x00000000
        /*0040*/ 	.short	0x0001
        /*0042*/ 	.short	0x0008
        /*0044*/ 	.byte	0x00, 0xf0, 0x11, 0x00


	//----- nvinfo : EIATTR_KPARAM_INFO
	.align		4
.L_51:
        /*0048*/ 	.byte	0x04, 0x17
        /*004a*/ 	.short	(.L_53 - .L_52)
.L_52:
        /*004c*/ 	.word	0x00000000
        /*0050*/ 	.short	0x0000
        /*0052*/ 	.short	0x0000
        /*0054*/ 	.byte	0x00, 0xf5, 0x21, 0x00


	//----- nvinfo : EIATTR_SPARSE_MMA_MASK
	.align		4
.L_53:
        /*0058*/ 	.byte	0x03, 0x50
        /*005a*/ 	.short	0x0000


	//----- nvinfo : EIATTR_MAXREG_COUNT
	.align		4
        /*005c*/ 	.byte	0x03, 0x1b
        /*005e*/ 	.short	0x00ff


	//----- nvinfo : EIATTR_MERCURY_ISA_VERSION
	.align		4
        /*0060*/ 	.byte	0x03, 0x5f
        /*0062*/ 	.short	0x0101


	//----- nvinfo : EIATTR_VRC_CTA_INIT_COUNT
	.align		4
        /*0064*/ 	.byte	0x02, 0x4a
	.zero		1
	.zero		1


	//----- nvinfo : EIATTR_EXIT_INSTR_OFFSETS
	.align		4
        /*0068*/ 	.byte	0x04, 0x1c
        /*006a*/ 	.short	(.L_55 - .L_54)


	//   ....[0]....
.L_54:
        /*006c*/ 	.word	0x000000c0


	//   ....[1]....
        /*0070*/ 	.word	0x00000170


	//   ....[2]....
        /*0074*/ 	.word	0x000001d0


	//----- nvinfo : EIATTR_CRS_STACK_SIZE
	.align		4
.L_55:
        /*0078*/ 	.byte	0x04, 0x1e
        /*007a*/ 	.short	(.L_57 - .L_56)
.L_56:
        /*007c*/ 	.word	0x00000000


	//----- nvinfo : EIATTR_CBANK_PARAM_SIZE
	.align		4
.L_57:
        /*0080*/ 	.byte	0x03, 0x19
        /*0082*/ 	.short	0x0020


	//----- nvinfo : EIATTR_PARAM_CBANK
	.align		4
        /*0084*/ 	.byte	0x04, 0x0a
        /*0086*/ 	.short	(.L_59 - .L_58)
	.align		4
.L_58:
        /*0088*/ 	.word	index@(.nv.constant0._Z12dPgmDrawEdgePiiiiPPc)
        /*008c*/ 	.short	0x0380
        /*008e*/ 	.short	0x0020


	//----- nvinfo : EIATTR_SW_WAR
	.align		4
.L_59:
        /*0090*/ 	.byte	0x04, 0x36
        /*0092*/ 	.short	(.L_61 - .L_60)
.L_60:
        /*0094*/ 	.word	0x00000008
.L_61:


//--------------------- .nv.info._Z14dPgmDrawCirclePiiiiii --------------------------
	.section	.nv.info._Z14dPgmDrawCirclePiiiiii,"",@"SHT_CUDA_INFO"
	.sectionflags	@""
	.align	4


	//----- nvinfo : EIATTR_CUDA_API_VERSION
	.align		4
        /*0000*/ 	.byte	0x04, 0x37
        /*0002*/ 	.short	(.L_63 - .L_62)
.L_62:
        /*0004*/ 	.word	0x00000082


	//----- nvinfo : EIATTR_KPARAM_INFO
	.align		4
.L_63:
        /*0008*/ 	.byte	0x04, 0x17
        /*000a*/ 	.short	(.L_65 - .L_64)
.L_64:
        /*000c*/ 	.word	0x00000000
        /*0010*/ 	.short	0x0005
        /*0012*/ 	.short	0x0018
        /*0014*/ 	.byte	0x00, 0xf0, 0x11, 0x00


	//----- nvinfo : EIATTR_KPARAM_INFO
	.align		4
.L_65:
        /*0018*/ 	.byte	0x04, 0x17
        /*001a*/ 	.short	(.L_67 - .L_66)
.L_66:
        /*001c*/ 	.word	0x00000000
        /*0020*/ 	.short	0x0004
        /*0022*/ 	.short	0x0014
        /*0024*/ 	.byte	0x00, 0xf0, 0x11, 0x00


	//----- nvinfo : EIATTR_KPARAM_INFO
	.align		4
.L_67:
        /*0028*/ 	.byte	0x04, 0x17
        /*002a*/ 	.short	(.L_69 - .L_68)
.L_68:
        /*002c*/ 	.word	0x00000000
        /*0030*/ 	.short	0x0003
        /*0032*/ 	.short	0x0010
        /*0034*/ 	.byte	0x00, 0xf0, 0x11, 0x00


	//----- nvinfo : EIATTR_KPARAM_INFO
	.align		4
.L_69:
        /*0038*/ 	.byte	0x04, 0x17
        /*003a*/ 	.short	(.L_71 - .L_70)
.L_70:
        /*003c*/ 	.word	0x00000000
        /*0040*/ 	.short	0x0002
        /*0042*/ 	.short	0x000c
        /*0044*/ 	.byte	0x00, 0xf0, 0x11, 0x00


	//----- nvinfo : EIATTR_KPARAM_INFO
	.align		4
.L_71:
        /*0048*/ 	.byte	0x04, 0x17
        /*004a*/ 	.short	(.L_73 - .L_72)
.L_72:
        /*004c*/ 	.word	0x00000000
        /*0050*/ 	.short	0x0001
        /*0052*/ 	.short	0x0008
        /*0054*/ 	.byte	0x00, 0xf0, 0x11, 0x00


	//----- nvinfo : EIATTR_KPARAM_INFO
	.align		4
.L_73:
        /*0058*/ 	.byte	0x04, 0x17
        /*005a*/ 	.short	(.L_75 - .L_74)
.L_74:
        /*005c*/ 	.word	0x00000000
        /*0060*/ 	.short	0x0000
        /*0062*/ 	.short	0x0000
        /*0064*/ 	.byte	0x00, 0xf5, 0x21, 0x00


	//----- nvinfo : EIATTR_SPARSE_MMA_MASK
	.align		4
.L_75:
        /*0068*/ 	.byte	0x03, 0x50
        /*006a*/ 	.short	0x0000


	//----- nvinfo : EIATTR_MAXREG_COUNT
	.align		4
        /*006c*/ 	.byte	0x03, 0x1b
        /*006e*/ 	.short	0x00ff


	//----- nvinfo : EIATTR_MERCURY_ISA_VERSION
	.align		4
        /*0070*/ 	.byte	0x03, 0x5f
        /*0072*/ 	.short	0x0101


	//----- nvinfo : EIATTR_VRC_CTA_INIT_COUNT
	.align		4
        /*0074*/ 	.byte	0x02, 0x4a
	.zero		1
	.zero		1


	//----- nvinfo : EIATTR_EXIT_INSTR_OFFSETS
	.align		4
        /*0078*/ 	.byte	0x04, 0x1c
        /*007a*/ 	.short	(.L_77 - .L_76)


	//   ....[0]....
.L_76:
        /*007c*/ 	.word	0x000003a0


	//   ....[1]....
        /*0080*/ 	.word	0x000003f0


	//----- nvinfo : EIATTR_CRS_STACK_SIZE
	.align		4
.L_77:
        /*0084*/ 	.byte	0x04, 0x1e
        /*0086*/ 	.short	(.L_79 - .L_78)
.L_78:
        /*0088*/ 	.word	0x00000000


	//----- nvinfo : EIATTR_CBANK_PARAM_SIZE
	.align		4
.L_79:
        /*008c*/ 	.byte	0x03, 0x19
        /*008e*/ 	.short	0x001c


	//----- nvinfo : EIATTR_PARAM_CBANK
	.align		4
        /*0090*/ 	.byte	0x04, 0x0a
        /*0092*/ 	.short	(.L_81 - .L_80)
	.align		4
.L_80:
        /*0094*/ 	.word	index@(.nv.constant0._Z14dPgmDrawCirclePiiiiii)
        /*0098*/ 	.short	0x0380
        /*009a*/ 	.short	0x001c


	//----- nvinfo : EIATTR_SW_WAR
	.align		4
.L_81:
        /*009c*/ 	.byte	0x04, 0x36
        /*009e*/ 	.short	(.L_83 - .L_82)
.L_82:
        /*00a0*/ 	.word	0x00000008
.L_83:


//--------------------- .nv.callgraph             --------------------------
	.section	.nv.callgraph,"",@"SHT_CUDA_CALLGRAPH"
	.align	4
	.sectionentsize	8
	.align		4
        /*0000*/ 	.word	0x00000000
	.align		4
        /*0004*/ 	.word	0xffffffff
	.align		4
        /*0008*/ 	.word	0x00000000
	.align		4
        /*000c*/ 	.word	0xfffffffe
	.align		4
        /*0010*/ 	.word	0x00000000
	.align		4
        /*0014*/ 	.word	0xfffffffd
	.align		4
        /*0018*/ 	.word	0x00000000
	.align		4
        /*001c*/ 	.word	0xfffffffc


//--------------------- .text._Z12dPgmDrawLinePiiiffii --------------------------
	.section	.text._Z12dPgmDrawLinePiiiffii,"ax",@progbits
	.align	128
        .global         _Z12dPgmDrawLinePiiiffii
        .type           _Z12dPgmDrawLinePiiiffii,@function
        .size           _Z12dPgmDrawLinePiiiffii,(.L_x_10 - _Z12dPgmDrawLinePiiiffii)
        .other          _Z12dPgmDrawLinePiiiffii,@"STO_CUDA_ENTRY STV_DEFAULT"
_Z12dPgmDrawLinePiiiffii:
.text._Z12dPgmDrawLinePiiiffii:
[----:B------:R-:W-:Y:S08]  /*0000*/  LDC R1, c[0x0][0x37c] ;  /* 0x0000df00ff017b82 */ /* 0x000ff00000000800 */
[----:B------:R-:W0:Y:S01]  /*0010*/  LDC R0, c[0x0][0x38c] ;  /* 0x0000e300ff007b82 */ /* 0x000e220000000800 */
[----:B------:R-:W1:Y:S07]  /*0020*/  S2R R6, SR_TID.X ;  /* 0x0000000000067919 */ /* 0x000e6e0000002100 */
[----:B------:R-:W1:Y:S08]  /*0030*/  S2UR UR4, SR_CTAID.X ;  /* 0x00000000000479c3 */ /* 0x000e700000002500 */
[----:B------:R-:W1:Y:S01]  /*0040*/  LDC R5, c[0x0][0x360] ;  /* 0x0000d800ff057b82 */ /* 0x000e620000000800 */
[----:B0-----:R-:W-:-:S04]  /*0050*/  IABS R7, R0 ;  /* 0x0000000000077213 */ /* 0x001fc80000000000 */
[----:B------:R-:W0:Y:S01]  /*0060*/  I2F.RP R4, R7 ;  /* 0x0000000700047306 */ /* 0x000e220000209400 */
[----:B-1----:R-:W-:Y:S02]  /*0070*/  IMAD R5, R5, UR4, R6 ;  /* 0x0000000405057c24 */ /* 0x002fe4000f8e0206 */
[----:B------:R-:W1:Y:S05]  /*0080*/  S2UR UR4, SR_CTAID.Y ;  /* 0x00000000000479c3 */ /* 0x000e6a0000002600 */
[----:B0-----:R-:W0:Y:S01]  /*0090*/  MUFU.RCP R4, R4 ;  /* 0x0000000400047308 */ /* 0x001e220000001000 */
[----:B------:R-:W-:Y:S01]  /*00a0*/  ISETP.GE.AND P2, PT, R5, RZ, PT ;  /* 0x000000ff0500720c */ /* 0x000fe20003f46270 */
[----:B0-----:R-:W-:Y:S01]  /*00b0*/  VIADD R2, R4, 0xffffffe ;  /* 0x0ffffffe04027836 */ /* 0x001fe20000000000 */
[----:B------:R-:W-:-:S05]  /*00c0*/  IABS R4, R5 ;  /* 0x0000000500047213 */ /* 0x000fca0000000000 */
[----:B------:R0:W2:Y:S02]  /*00d0*/  F2I.FTZ.U32.TRUNC.NTZ R3, R2 ;  /* 0x0000000200037305 */ /* 0x0000a4000021f000 */
[----:B0-----:R-:W-:Y:S01]  /*00e0*/  IMAD.MOV.U32 R2, RZ, RZ, RZ ;  /* 0x000000ffff027224 */ /* 0x001fe200078e00ff */
[----:B--2---:R-:W-:-:S05]  /*00f0*/  IADD3 R8, PT, PT, RZ, -R3, RZ ;  /* 0x80000003ff087210 */ /* 0x004fca0007ffe0ff */
[----:B------:R-:W-:-:S04]  /*0100*/  IMAD R9, R8, R7, RZ ;  /* 0x0000000708097224 */ /* 0x000fc800078e02ff */
[----:B------:R-:W-:Y:S02]  /*0110*/  IMAD.HI.U32 R3, R3, R9, R2 ;  /* 0x0000000903037227 */ /* 0x000fe400078e0002 */
[----:B------:R-:W0:Y:S04]  /*0120*/  LDC.64 R8, c[0x0][0x390] ;  /* 0x0000e400ff087b82 */ /* 0x000e280000000a00 */
[----:B------:R-:W-:-:S05]  /*0130*/  IMAD.HI.U32 R3, R3, R4, RZ ;  /* 0x0000000403037227 */ /* 0x000fca00078e00ff */
[----:B------:R-:W-:-:S05]  /*0140*/  IADD3 R3, PT, PT, -R3, RZ, RZ ;  /* 0x000000ff03037210 */ /* 0x000fca0007ffe1ff */
[C---:B------:R-:W-:Y:S02]  /*0150*/  IMAD R2, R7.reuse, R3, R4 ;  /* 0x0000000307027224 */ /* 0x040fe400078e0204 */
[----:B------:R-:W1:Y:S01]  /*0160*/  S2R R3, SR_TID.Y ;  /* 0x0000000000037919 */ /* 0x000e620000002200 */
[----:B------:R-:W1:Y:S02]  /*0170*/  LDC R4, c[0x0][0x364] ;  /* 0x0000d900ff047b82 */ /* 0x000e640000000800 */
[----:B------:R-:W-:-:S13]  /*0180*/  ISETP.GT.U32.AND P0, PT, R7, R2, PT ;  /* 0x000000020700720c */ /* 0x000fda0003f04070 */
[----:B------:R-:W-:Y:S01]  /*0190*/  @!P0 IMAD.IADD R2, R2, 0x1, -R7 ;  /* 0x0000000102028824 */ /* 0x000fe200078e0a07 */
[----:B------:R-:W-:-:S04]  /*01a0*/  ISETP.NE.AND P0, PT, R0, RZ, PT ;  /* 0x000000ff0000720c */ /* 0x000fc80003f05270 */
[----:B------:R-:W-:Y:S01]  /*01b0*/  ISETP.GT.U32.AND P1, PT, R7, R2, PT ;  /* 0x000000020700720c */ /* 0x000fe20003f24070 */
[----:B-1----:R-:W-:-:S12]  /*01c0*/  IMAD R4, R4, UR4, R3 ;  /* 0x0000000404047c24 */ /* 0x002fd8000f8e0203 */
[----:B------:R-:W-:-:S05]  /*01d0*/  @!P1 IADD3 R2, PT, PT, R2, -R7, RZ ;  /* 0x8000000702029210 */ /* 0x000fca0007ffe0ff */
[----:B------:R-:W-:Y:S01]  /*01e0*/  @!P2 IMAD.MOV R2, RZ, RZ, -R2 ;  /* 0x000000ffff02a224 */ /* 0x000fe200078e0a02 */
[----:B------:R-:W-:-:S04]  /*01f0*/  @!P0 LOP3.LUT R2, RZ, R0, RZ, 0x33, !PT ;  /* 0x00000000ff028212 */ /* 0x000fc800078e33ff */
[----:B------:R-:W-:-:S05]  /*0200*/  I2FP.F32.S32 R2, R2 ;  /* 0x0000000200027245 */ /* 0x000fca0000201400 */
[----:B0-----:R-:W-:Y:S01]  /*0210*/  FFMA R3, R2, R8, R9 ;  /* 0x0000000802037223 */ /* 0x001fe20000000009 */
[----:B------:R-:W-:-:S04]  /*0220*/  I2FP.F32.U32 R2, R4 ;  /* 0x0000000400027245 */ /* 0x000fc80000201000 */
[----:B------:R-:W-:-:S13]  /*0230*/  FSETP.NEU.AND P0, PT, R3, R2, PT ;  /* 0x000000020300720b */ /* 0x000fda0003f0d000 */
[----:B------:R-:W-:Y:S05]  /*0240*/  @P0 EXIT ;  /* 0x000000000000094d */ /* 0x000fea0003800000 */
[----:B------:R-:W0:Y:S01]  /*0250*/  LDC.64 R2, c[0x0][0x380] ;  /* 0x0000e000ff027b82 */ /* 0x000e220000000a00 */
[----:B------:R-:W1:Y:S01]  /*0260*/  LDCU.64 UR4, c[0x0][0x358] ;  /* 0x00006b00ff0477ac */ /* 0x000e620008000a00 */
[----:B------:R-:W-:-:S04]  /*0270*/  IMAD R5, R4, R0, R5 ;  /* 0x0000000004057224 */ /* 0x000fc800078e0205 */
[----:B0-----:R-:W-:-:S05]  /*0280*/  IMAD.WIDE R2, R5, 0x4, R2 ;  /* 0x0000000405027825 */ /* 0x001fca00078e0202 */
[----:B-1----:R-:W-:Y:S01]  /*0290*/  STG.E desc[UR4][R2.64], RZ ;  /* 0x000000ff02007986 */ /* 0x002fe2000c101904 */
[----:B------:R-:W-:Y:S05]  /*02a0*/  EXIT ;  /* 0x000000000000794d */ /* 0x000fea0003800000 */
.L_x_0:
[----:B------:R-:W-:-:S00]  /*02b0*/  BRA `(.L_x_0) ;  /* 0xfffffffc00fc7947 */ /* 0x000fc0000383ffff */
[----:B------:R-:W-:-:S00]  /*02c0*/  NOP ;  /* 0x0000000000007918 */ /* 0x000fc00000000000 */
        /* <DEDUP_REMOVED lines=11> */
.L_x_10:


//--------------------- .text._Z12dPgmDrawEdgePiiiiPPc --------------------------
	.section	.text._Z12dPgmDrawEdgePiiiiPPc,"ax",@progbits
	.align	128
        .global         _Z12dPgmDrawEdgePiiiiPPc
        .type           _Z12dPgmDrawEdgePiiiiPPc,@function
        .size           _Z12dPgmDrawEdgePiiiiPPc,(.L_x_11 - _Z12dPgmDrawEdgePiiiiPPc)
        .other          _Z12dPgmDrawEdgePiiiiPPc,@"STO_CUDA_ENTRY STV_DEFAULT"
_Z12dPgmDrawEdgePiiiiPPc:
.text._Z12dPgmDrawEdgePiiiiPPc:
[----:B------:R-:W-:Y:S01]  /*0000*/  LDC R1, c[0x0][0x37c] ;  /* 0x0000df00ff017b82 */ /* 0x000fe20000000800 */
[----:B------:R-:W0:Y:S07]  /*0010*/  S2R R2, SR_TID.Y ;  /* 0x0000000000027919 */ /* 0x000e2e0000002200 */
[----:B------:R-:W1:Y:S01]  /*0020*/  LDC R0, c[0x0][0x360] ;  /* 0x0000d800ff007b82 */ /* 0x000e620000000800 */
[----:B------:R-:W2:Y:S01]  /*0030*/  LDCU.64 UR8, c[0x0][0x388] ;  /* 0x00007100ff0877ac */ /* 0x000ea20008000a00 */
[----:B------:R-:W1:Y:S06]  /*0040*/  S2R R3, SR_TID.X ;  /* 0x0000000000037919 */ /* 0x000e6c0000002100 */
[----:B------:R-:W0:Y:S08]  /*0050*/  S2UR UR5, SR_CTAID.Y ;  /* 0x00000000000579c3 */ /* 0x000e300000002600 */
[----:B------:R-:W0:Y:S08]  /*0060*/  LDC R5, c[0x0][0x364] ;  /* 0x0000d900ff057b82 */ /* 0x000e300000000800 */
[----:B------:R-:W1:Y:S01]  /*0070*/  S2UR UR4, SR_CTAID.X ;  /* 0x00000000000479c3 */ /* 0x000e620000002500 */
[----:B0-----:R-:W-:-:S05]  /*0080*/  IMAD R5, R5, UR5, R2 ;  /* 0x0000000505057c24 */ /* 0x001fca000f8e0202 */
[----:B--2---:R-:W-:Y:S01]  /*0090*/  ISETP.GE.AND P0, PT, R5, UR8, PT ;  /* 0x0000000805007c0c */ /* 0x004fe2000bf06270 */
[----:B-1----:R-:W-:-:S05]  /*00a0*/  IMAD R0, R0, UR4, R3 ;  /* 0x0000000400007c24 */ /* 0x002fca000f8e0203 */
[----:B------:R-:W-:-:S13]  /*00b0*/  ISETP.GE.OR P0, PT, R0, UR9, P0 ;  /* 0x0000000900007c0c */ /* 0x000fda0008706670 */
[----:B------:R-:W-:Y:S05]  /*00c0*/  @P0 EXIT ;  /* 0x000000000000094d */ /* 0x000fea0003800000 */
[----:B------:R-:W0:Y:S01]  /*00d0*/  LDCU UR10, c[0x0][0x390] ;  /* 0x00007200ff0a77ac */ /* 0x000e220008000800 */
[----:B------:R-:W-:Y:S01]  /*00e0*/  VIMNMX R2, PT, PT, R0, R5, PT ;  /* 0x0000000500027248 */ /* 0x000fe20003fe0100 */
[----:B------:R-:W-:Y:S01]  /*00f0*/  BSSY.RECONVERGENT B0, `(.L_x_1) ;  /* 0x0000009000007945 */ /* 0x000fe20003800200 */
[----:B------:R-:W1:Y:S02]  /*0100*/  LDCU.64 UR6, c[0x0][0x358] ;  /* 0x00006b00ff0677ac */ /* 0x000e640008000a00 */
[----:B0-----:R-:W-:-:S13]  /*0110*/  ISETP.GT.AND P0, PT, R2, UR10, PT ;  /* 0x0000000a02007c0c */ /* 0x001fda000bf04270 */
[----:B-1----:R-:W-:Y:S05]  /*0120*/  @!P0 BRA `(.L_x_2) ;  /* 0x0000000000148947 */ /* 0x002fea0003800000 */
[----:B------:R-:W-:Y:S02]  /*0130*/  UIADD3 UR5, UPT, UPT, UR8, -UR10, URZ ;  /* 0x8000000a08057290 */ /* 0x000fe4000fffe0ff */
[----:B------:R-:W-:-:S04]  /*0140*/  UIADD3 UR4, UPT, UPT, UR9, -UR10, URZ ;  /* 0x8000000a09047290 */ /* 0x000fc8000fffe0ff */
[----:B------:R-:W-:Y:S02]  /*0150*/  ISETP.GE.AND P0, PT, R5, UR5, PT ;  /* 0x0000000505007c0c */ /* 0x000fe4000bf06270 */
[----:B------:R-:W-:-:S13]  /*0160*/  ISETP.LT.AND P1, PT, R0, UR4, PT ;  /* 0x0000000400007c0c */ /* 0x000fda000bf21270 */
[----:B------:R-:W-:Y:S05]  /*0170*/  @!P0 EXIT P1 ;  /* 0x000000000000894d */ /* 0x000fea0000800000 */
.L_x_2:
[----:B------:R-:W-:Y:S05]  /*0180*/  BSYNC.RECONVERGENT B0 ;  /* 0x0000000000007941 */ /* 0x000fea0003800200 */
.L_x_1:
[----:B------:R-:W0:Y:S01]  /*0190*/  LDC.64 R2, c[0x0][0x380] ;  /* 0x0000e000ff027b82 */ /* 0x000e220000000a00 */
[----:B------:R-:W-:-:S04]  /*01a0*/  IMAD R5, R5, UR9, R0 ;  /* 0x0000000905057c24 */ /* 0x000fc8000f8e0200 */
[----:B0-----:R-:W-:-:S05]  /*01b0*/  IMAD.WIDE R2, R5, 0x4, R2 ;  /* 0x0000000405027825 */ /* 0x001fca00078e0202 */
[----:B------:R-:W-:Y:S01]  /*01c0*/  STG.E desc[UR6][R2.64], RZ ;  /* 0x000000ff02007986 */ /* 0x000fe2000c101906 */
[----:B------:R-:W-:Y:S05]  /*01d0*/  EXIT ;  /* 0x000000000000794d */ /* 0x000fea0003800000 */
.L_x_3:
        /* <DEDUP_REMOVED lines=10> */
.L_x_11:


//--------------------- .text._Z14dPgmDrawCirclePiiiiii --------------------------
	.section	.text._Z14dPgmDrawCirclePiiiiii,"ax",@progbits
	.align	128
        .global         _Z14dPgmDrawCirclePiiiiii
        .type           _Z14dPgmDrawCirclePiiiiii,@function
        .size           _Z14dPgmDrawCirclePiiiiii,(.L_x_9 - _Z14dPgmDrawCirclePiiiiii)
        .other          _Z14dPgmDrawCirclePiiiiii,@"STO_CUDA_ENTRY STV_DEFAULT"
_Z14dPgmDrawCirclePiiiiii:
.text._Z14dPgmDrawCirclePiiiiii:
[----:B------:R-:W-:Y:S08]  /*0000*/  LDC R1, c[0x0][0x37c] ;  /* 0x0000df00ff017b82 */ /* 0x000ff00000000800 */
[----:B------:R-:W0:Y:S01]  /*0010*/  LDC R0, c[0x0][0x38c] ;  /* 0x0000e300ff007b82 */ /* 0x000e220000000800 */
[----:B------:R-:W1:Y:S01]  /*0020*/  S2R R6, SR_TID.X ;  /* 0x0000000000067919 */ /* 0x000e620000002100 */
[----:B------:R-:W2:Y:S01]  /*0030*/  LDCU.64 UR6, c[0x0][0x390] ;  /* 0x00007200ff0677ac */ /* 0x000ea20008000a00 */
[----:B------:R-:W-:Y:S05]  /*0040*/  BSSY.RECONVERGENT B0, `(.L_x_4) ;  /* 0x0000032000007945 */ /* 0x000fea0003800200 */
[----:B------:R-:W1:Y:S08]  /*0050*/  S2UR UR4, SR_CTAID.X ;  /* 0x00000000000479c3 */ /* 0x000e700000002500 */
[----:B------:R-:W1:Y:S01]  /*0060*/  LDC R5, c[0x0][0x360] ;  /* 0x0000d800ff057b82 */ /* 0x000e620000000800 */
[----:B0-----:R-:W-:-:S04]  /*0070*/  IABS R9, R0 ;  /* 0x0000000000097213 */ /* 0x001fc80000000000 */
[----:B------:R-:W0:Y:S01]  /*0080*/  I2F.RP R4, R9 ;  /* 0x0000000900047306 */ /* 0x000e220000209400 */
[----:B-1----:R-:W-:Y:S02]  /*0090*/  IMAD R5, R5, UR4, R6 ;  /* 0x0000000405057c24 */ /* 0x002fe4000f8e0206 */
[----:B------:R-:W1:Y:S05]  /*00a0*/  S2UR UR4, SR_CTAID.Y ;  /* 0x00000000000479c3 */ /* 0x000e6a0000002600 */
[----:B0-----:R-:W0:Y:S01]  /*00b0*/  MUFU.RCP R4, R4 ;  /* 0x0000000400047308 */ /* 0x001e220000001000 */
[----:B------:R-:W-:Y:S02]  /*00c0*/  ISETP.GE.AND P2, PT, R5, RZ, PT ;  /* 0x000000ff0500720c */ /* 0x000fe40003f46270 */
[----:B0-----:R-:W-:-:S02]  /*00d0*/  IADD3 R2, PT, PT, R4, 0xffffffe, RZ ;  /* 0x0ffffffe04027810 */ /* 0x001fc40007ffe0ff */
[----:B------:R-:W-:-:S03]  /*00e0*/  IABS R4, R5 ;  /* 0x0000000500047213 */ /* 0x000fc60000000000 */
[----:B------:R0:W3:Y:S02]  /*00f0*/  F2I.FTZ.U32.TRUNC.NTZ R3, R2 ;  /* 0x0000000200037305 */ /* 0x0000e4000021f000 */
[----:B0-----:R-:W-:Y:S01]  /*0100*/  IMAD.MOV.U32 R2, RZ, RZ, RZ ;  /* 0x000000ffff027224 */ /* 0x001fe200078e00ff */
[----:B---3--:R-:W-:-:S05]  /*0110*/  IADD3 R8, PT, PT, RZ, -R3, RZ ;  /* 0x80000003ff087210 */ /* 0x008fca0007ffe0ff */
[----:B------:R-:W-:-:S04]  /*0120*/  IMAD R7, R8, R9, RZ ;  /* 0x0000000908077224 */ /* 0x000fc800078e02ff */
[----:B------:R-:W-:Y:S02]  /*0130*/  IMAD.HI.U32 R3, R3, R7, R2 ;  /* 0x0000000703037227 */ /* 0x000fe400078e0002 */
[----:B------:R-:W1:Y:S04]  /*0140*/  S2R R7, SR_TID.Y ;  /* 0x0000000000077919 */ /* 0x000e680000002200 */
[----:B------:R-:W-:-:S05]  /*0150*/  IMAD.HI.U32 R3, R3, R4, RZ ;  /* 0x0000000403037227 */ /* 0x000fca00078e00ff */
[----:B------:R-:W-:-:S05]  /*0160*/  IADD3 R3, PT, PT, -R3, RZ, RZ ;  /* 0x000000ff03037210 */ /* 0x000fca0007ffe1ff */
[C---:B------:R-:W-:Y:S02]  /*0170*/  IMAD R2, R9.reuse, R3, R4 ;  /* 0x0000000309027224 */ /* 0x040fe400078e0204 */
[----:B------:R-:W1:Y:S03]  /*0180*/  LDC R4, c[0x0][0x364] ;  /* 0x0000d900ff047b82 */ /* 0x000e660000000800 */
[----:B------:R-:W-:-:S13]  /*0190*/  ISETP.GT.U32.AND P0, PT, R9, R2, PT ;  /* 0x000000020900720c */ /* 0x000fda0003f04070 */
[----:B------:R-:W-:Y:S01]  /*01a0*/  @!P0 IMAD.IADD R2, R2, 0x1, -R9 ;  /* 0x0000000102028824 */ /* 0x000fe200078e0a09 */
[----:B------:R-:W-:-:S04]  /*01b0*/  ISETP.NE.AND P0, PT, R0, RZ, PT ;  /* 0x000000ff0000720c */ /* 0x000fc80003f05270 */
[----:B------:R-:W-:-:S13]  /*01c0*/  ISETP.GT.U32.AND P1, PT, R9, R2, PT ;  /* 0x000000020900720c */ /* 0x000fda0003f24070 */
[----:B------:R-:W-:-:S04]  /*01d0*/  @!P1 IADD3 R2, PT, PT, R2, -R9, RZ ;  /* 0x8000000902029210 */ /* 0x000fc80007ffe0ff */
[----:B------:R-:W-:Y:S01]  /*01e0*/  MOV R3, R2 ;  /* 0x0000000200037202 */ /* 0x000fe20000000f00 */
[----:B-1----:R-:W-:Y:S01]  /*01f0*/  IMAD R2, R4, UR4, R7 ;  /* 0x0000000404027c24 */ /* 0x002fe2000f8e0207 */
[----:B--2---:R-:W-:Y:S02]  /*0200*/  I2FP.F32.S32 R4, UR7 ;  /* 0x0000000700047c45 */ /* 0x004fe40008201400 */
[----:B------:R-:W-:Y:S01]  /*0210*/  I2FP.F32.S32 R7, UR6 ;  /* 0x0000000600077c45 */ /* 0x000fe20008201400 */
[----:B------:R-:W-:Y:S01]  /*0220*/  @!P2 IMAD.MOV R3, RZ, RZ, -R3 ;  /* 0x000000ffff03a224 */ /* 0x000fe200078e0a03 */
[-C--:B------:R-:W-:Y:S01]  /*0230*/  @!P0 LOP3.LUT R3, RZ, R0.reuse, RZ, 0x33, !PT ;  /* 0x00000000ff038212 */ /* 0x080fe200078e33ff */
[----:B------:R-:W-:Y:S01]  /*0240*/  IMAD R5, R2, R0, R5 ;  /* 0x0000000002057224 */ /* 0x000fe200078e0205 */
[----:B------:R-:W-:Y:S02]  /*0250*/  I2FP.F32.U32 R6, R2 ;  /* 0x0000000200067245 */ /* 0x000fe40000201000 */
[----:B------:R-:W-:-:S03]  /*0260*/  I2FP.F32.S32 R3, R3 ;  /* 0x0000000300037245 */ /* 0x000fc60000201400 */
[----:B------:R-:W-:Y:S02]  /*0270*/  FADD R6, -R6, R7 ;  /* 0x0000000706067221 */ /* 0x000fe40000000100 */
[----:B------:R-:W-:-:S04]  /*0280*/  FADD R3, -R3, R4 ;  /* 0x0000000403037221 */ /* 0x000fc80000000100 */
[----:B------:R-:W-:-:S04]  /*0290*/  FMUL R3, R3, R3 ;  /* 0x0000000303037220 */ /* 0x000fc80000400000 */
[----:B------:R-:W-:-:S04]  /*02a0*/  FFMA R3, R6, R6, R3 ;  /* 0x0000000606037223 */ /* 0x000fc80000000003 */
[----:B------:R0:W1:Y:S01]  /*02b0*/  MUFU.RSQ R4, R3 ;  /* 0x0000000300047308 */ /* 0x0000620000001400 */
[----:B------:R-:W-:-:S04]  /*02c0*/  IADD3 R6, PT, PT, R3, -0xd000000, RZ ;  /* 0xf300000003067810 */ /* 0x000fc80007ffe0ff */
[----:B------:R-:W-:-:S13]  /*02d0*/  ISETP.GT.U32.AND P0, PT, R6, 0x727fffff, PT ;  /* 0x727fffff0600780c */ /* 0x000fda0003f04070 */
[----:B01----:R-:W-:Y:S05]  /*02e0*/  @!P0 BRA `(.L_x_5) ;  /* 0x00000000000c8947 */ /* 0x003fea0003800000 */
[----:B------:R-:W-:-:S07]  /*02f0*/  MOV R9, 0x310 ;  /* 0x0000031000097802 */ /* 0x000fce0000000f00 */
[----:B------:R-:W-:Y:S05]  /*0300*/  CALL.REL.NOINC `($__internal_0_$__cuda_sm20_sqrt_rn_f32_slowpath) ;  /* 0x00000000003c7944 */ /* 0x000fea0003c00000 */
[----:B------:R-:W-:Y:S05]  /*0310*/  BRA `(.L_x_6) ;  /* 0x0000000000107947 */ /* 0x000fea0003800000 */
.L_x_5:
[----:B------:R-:W-:Y:S01]  /*0320*/  FMUL.FTZ R0, R3, R4 ;  /* 0x0000000403007220 */ /* 0x000fe20000410000 */
[----:B------:R-:W-:-:S03]  /*0330*/  FMUL.FTZ R2, R4, 0.5 ;  /* 0x3f00000004027820 */ /* 0x000fc60000410000 */
[----:B------:R-:W-:-:S04]  /*0340*/  FFMA R3, -R0, R0, R3 ;  /* 0x0000000000037223 */ /* 0x000fc80000000103 */
[----:B------:R-:W-:-:S07]  /*0350*/  FFMA R0, R3, R2, R0 ;  /* 0x0000000203007223 */ /* 0x000fce0000000000 */
.L_x_6:
[----:B------:R-:W-:Y:S05]  /*0360*/  BSYNC.RECONVERGENT B0 ;  /* 0x0000000000007941 */ /* 0x000fea0003800200 */
.L_x_4:
[----:B------:R-:W0:Y:S02]  /*0370*/  LDCU UR4, c[0x0][0x398] ;  /* 0x00007300ff0477ac */ /* 0x000e240008000800 */
[----:B0-----:R-:W-:-:S04]  /*0380*/  I2FP.F32.S32 R3, UR4 ;  /* 0x0000000400037c45 */ /* 0x001fc80008201400 */
[----:B------:R-:W-:-:S13]  /*0390*/  FSETP.GTU.AND P0, PT, R0, R3, PT ;  /* 0x000000030000720b */ /* 0x000fda0003f0c000 */
[----:B------:R-:W-:Y:S05]  /*03a0*/  @P0 EXIT ;  /* 0x000000000000094d */ /* 0x000fea0003800000 */
[----:B------:R-:W0:Y:S01]  /*03b0*/  LDC.64 R2, c[0x0][0x380] ;  /* 0x0000e000ff027b82 */ /* 0x000e220000000a00 */
[----:B------:R-:W1:Y:S01]  /*03c0*/  LDCU.64 UR4, c[0x0][0x358] ;  /* 0x00006b00ff0477ac */ /* 0x000e620008000a00 */
[----:B0-----:R-:W-:-:S05]  /*03d0*/  IMAD.WIDE R2, R5, 0x4, R2 ;  /* 0x0000000405027825 */ /* 0x001fca00078e0202 */
[----:B-1----:R-:W-:Y:S01]  /*03e0*/  STG.E desc[UR4][R2.64], RZ ;  /* 0x000000ff02007986 */ /* 0x002fe2000c101904 */
[----:B------:R-:W-:Y:S05]  /*03f0*/  EXIT ;  /* 0x000000000000794d */ /* 0x000fea0003800000 */
        .weak           $__internal_0_$__cuda_sm20_sqrt_rn_f32_slowpath
        .type           $__internal_0_$__cuda_sm20_sqrt_rn_f32_slowpath,@function
        .size           $__internal_0_$__cuda_sm20_sqrt_rn_f32_slowpath,(.L_x_9 - $__internal_0_$__cuda_sm20_sqrt_rn_f32_slowpath)
$__internal_0_$__cuda_sm20_sqrt_rn_f32_slowpath:
[----:B------:R-:W-:-:S13]  /*0400*/  LOP3.LUT P0, RZ, R3, 0x7fffffff, RZ, 0xc0, !PT ;  /* 0x7fffffff03ff7812 */ /* 0x000fda000780c0ff */
[----:B------:R-:W-:Y:S01]  /*0410*/  @!P0 MOV R2, R3 ;  /* 0x0000000300028202 */ /* 0x000fe20000000f00 */
[----:B------:R-:W-:Y:S06]  /*0420*/  @!P0 BRA `(.L_x_7) ;  /* 0x0000000000448947 */ /* 0x000fec0003800000 */
[----:B------:R-:W-:Y:S01]  /*0430*/  FSETP.GEU.FTZ.AND P0, PT, R3, RZ, PT ;  /* 0x000000ff0300720b */ /* 0x000fe20003f1e000 */
[----:B------:R-:W-:-:S12]  /*0440*/  IMAD.MOV.U32 R0, RZ, RZ, R3 ;  /* 0x000000ffff007224 */ /* 0x000fd800078e0003 */
[----:B------:R-:W-:Y:S01]  /*0450*/  @!P0 MOV R2, 0x7fffffff ;  /* 0x7fffffff00028802 */ /* 0x000fe20000000f00 */
[----:B------:R-:W-:Y:S06]  /*0460*/  @!P0 BRA `(.L_x_7) ;  /* 0x0000000000348947 */ /* 0x000fec0003800000 */
[----:B------:R-:W-:-:S13]  /*0470*/  FSETP.GTU.FTZ.AND P0, PT, |R0|, +INF , PT ;  /* 0x7f8000000000780b */ /* 0x000fda0003f1c200 */
[----:B------:R-:W-:Y:S01]  /*0480*/  @P0 FADD.FTZ R2, R0, 1 ;  /* 0x3f80000000020421 */ /* 0x000fe20000010000 */
[----:B------:R-:W-:Y:S06]  /*0490*/  @P0 BRA `(.L_x_7) ;  /* 0x0000000000280947 */ /* 0x000fec0003800000 */
[----:B------:R-:W-:-:S13]  /*04a0*/  FSETP.NEU.FTZ.AND P0, PT, |R0|, +INF , PT ;  /* 0x7f8000000000780b */ /* 0x000fda0003f1d200 */
[----:B------:R-:W-:-:S04]  /*04b0*/  @P0 FFMA R3, R0, 1.84467440737095516160e+19, RZ ;  /* 0x5f80000000030823 */ /* 0x000fc800000000ff */
[----:B------:R-:W0:Y:S02]  /*04c0*/  @P0 MUFU.RSQ R2, R3 ;  /* 0x0000000300020308 */ /* 0x000e240000001400 */
[----:B0-----:R-:W-:Y:S01]  /*04d0*/  @P0 FMUL.FTZ R4, R3, R2 ;  /* 0x0000000203040220 */ /* 0x001fe20000410000 */
[----:B------:R-:W-:Y:S01]  /*04e0*/  @P0 FMUL.FTZ R8, R2, 0.5 ;  /* 0x3f00000002080820 */ /* 0x000fe20000410000 */
[----:B------:R-:W-:Y:S02]  /*04f0*/  @!P0 MOV R2, R0 ;  /* 0x0000000000028202 */ /* 0x000fe40000000f00 */
[----:B------:R-:W-:-:S04]  /*0500*/  @P0 FADD.FTZ R6, -R4, -RZ ;  /* 0x800000ff04060221 */ /* 0x000fc80000010100 */
[----:B------:R-:W-:-:S04]  /*0510*/  @P0 FFMA R7, R4, R6, R3 ;  /* 0x0000000604070223 */ /* 0x000fc80000000003 */
[----:B------:R-:W-:-:S04]  /*0520*/  @P0 FFMA R7, R7, R8, R4 ;  /* 0x0000000807070223 */ /* 0x000fc80000000004 */
[----:B------:R-:W-:-:S07]  /*0530*/  @P0 FMUL.FTZ R2, R7, 2.3283064365386962891e-10 ;  /* 0x2f80000007020820 */ /* 0x000fce0000410000 */
.L_x_7:
[----:B------:R-:W-:Y:S02]  /*0540*/  HFMA2 R3, -RZ, RZ, 0, 0 ;  /* 0x00000000ff037431 */ /* 0x000fe400000001ff */
[----:B------:R-:W-:Y:S01]  /*0550*/  IMAD.MOV.U32 R0, RZ, RZ, R2 ;  /* 0x000000ffff007224 */ /* 0x000fe200078e0002 */
[----:B------:R-:W-:-:S04]  /*0560*/  MOV R2, R9 ;  /* 0x0000000900027202 */ /* 0x000fc80000000f00 */
[----:B------:R-:W-:Y:S05]  /*0570*/  RET.REL.NODEC R2 `(_Z14dPgmDrawCirclePiiiiii) ;  /* 0xfffffff802a07950 */ /* 0x000fea0003c3ffff */
.L_x_8:
        /* <DEDUP_REMOVED lines=16> */
.L_x_9:


//--------------------- .nv.shared.reserved.0     --------------------------
	.section	.nv.shared.reserved.0,"aw",@nobits
	.weak		__nv_reservedSMEM_offset_0_alias
	.size		__nv_reservedSMEM_offset_0_alias, 0, 64
	.other		__nv_reservedSMEM_offset_0_alias,@"STO_CUDA_RESERVED_SHARED STV_DEFAULT"
__nv_reservedSMEM_offset_0_alias:
	.zero		0
	.zero		64


//--------------------- .nv.constant0._Z12dPgmDrawLinePiiiffii --------------------------
	.section	.nv.constant0._Z12dPgmDrawLinePiiiffii,"a",@progbits
	.sectionflags	@""
	.align	4
.nv.constant0._Z12dPgmDrawLinePiiiffii:
	.zero		928


//--------------------- .nv.constant0._Z12dPgmDrawEdgePiiiiPPc --------------------------
	.section	.nv.constant0._Z12dPgmDrawEdgePiiiiPPc,"a",@progbits
	.sectionflags	@""
	.align	4
.nv.constant0._Z12dPgmDrawEdgePiiiiPPc:
	.zero		928


//--------------------- .nv.constant0._Z14dPgmDrawCirclePiiiiii --------------------------
	.section	.nv.constant0._Z14dPgmDrawCirclePiiiiii,"a",@progbits
	.sectionflags	@""
	.align	4
.nv.constant0._Z14dPgmDrawCirclePiiiiii:
	.zero		924


//--------------------- SYMBOLS --------------------------

	.type		.nv.reservedSmem.offset0,@object
	.size		.nv.reservedSmem.offset0,0x4
